//
// Generated by NVIDIA NVVM Compiler
//
// Compiler Build ID: CL-36424714
// Cuda compilation tools, release 13.0, V13.0.88
// Based on NVVM 20.0.0
//

.version 9.0
.target sm_100
.address_size 64

	// .globl	_Z14scalarMultiplyfPKfPfii

.visible .entry _Z14scalarMultiplyfPKfPfii(
	.param .f32 _Z14scalarMultiplyfPKfPfii_param_0,
	.param .u64 .ptr .align 1 _Z14scalarMultiplyfPKfPfii_param_1,
	.param .u64 .ptr .align 1 _Z14scalarMultiplyfPKfPfii_param_2,
	.param .u32 _Z14scalarMultiplyfPKfPfii_param_3,
	.param .u32 _Z14scalarMultiplyfPKfPfii_param_4
)
{
	.reg .pred 	%p<4>;
	.reg .b32 	%r<12>;
	.reg .b32 	%f<4>;
	.reg .b64 	%rd<8>;

	ld.param.f32 	%f1, [_Z14scalarMultiplyfPKfPfii_param_0];
	ld.param.u64 	%rd1, [_Z14scalarMultiplyfPKfPfii_param_1];
	ld.param.u64 	%rd2, [_Z14scalarMultiplyfPKfPfii_param_2];
	ld.param.u32 	%r4, [_Z14scalarMultiplyfPKfPfii_param_3];
	ld.param.u32 	%r3, [_Z14scalarMultiplyfPKfPfii_param_4];
	mov.u32 	%r5, %ctaid.y;
	mov.u32 	%r6, %ntid.y;
	mov.u32 	%r7, %tid.y;
	mad.lo.s32 	%r1, %r5, %r6, %r7;
	mov.u32 	%r8, %ctaid.x;
	mov.u32 	%r9, %ntid.x;
	mov.u32 	%r10, %tid.x;
	mad.lo.s32 	%r2, %r8, %r9, %r10;
	setp.ge.s32 	%p1, %r1, %r4;
	setp.ge.s32 	%p2, %r2, %r3;
	or.pred  	%p3, %p1, %p2;
	@%p3 bra 	$L__BB0_2;
	cvta.to.global.u64 	%rd3, %rd1;
	cvta.to.global.u64 	%rd4, %rd2;
	mad.lo.s32 	%r11, %r3, %r1, %r2;
	mul.wide.s32 	%rd5, %r11, 4;
	add.s64 	%rd6, %rd3, %rd5;
	ld.global.f32 	%f2, [%rd6];
	mul.f32 	%f3, %f1, %f2;
	add.s64 	%rd7, %rd4, %rd5;
	st.global.f32 	[%rd7], %f3;
$L__BB0_2:
	ret;

}


// ===== COMPILED SASS (sm_100) =====

	.target	sm_100

	.elftype	@"ET_EXEC"


//--------------------- .note.nv.tkinfo           --------------------------
	.section	.note.nv.tkinfo,"",@"SHT_NOTE"
	.sectionflags	@"SHF_NOTE_NV_TKINFO"
	.tkinfo
        /*0018*/ 	.word	0x00000002
        /*0030*/ 	.string	""
        /*0030*/ 	.string	"ptxas"
        /*0030*/ 	.string	"Cuda compilation tools, release 13.0, V13.0.88"
        /*0030*/ 	.string	"Build cuda_13.0.r13.0/compiler.36424714_0"
        /*0030*/ 	.string	"-arch sm_100 -m 64 "



//--------------------- .note.nv.cuinfo           --------------------------
	.section	.note.nv.cuinfo,"",@"SHT_NOTE"
	.sectionflags	@"SHF_NOTE_NV_CUINFO"
        /*0018*/ 	.short	0x0002
        /*001a*/ 	.short	0x0064
        /*001c*/ 	.short	0x0082
	.zero		2


//--------------------- .nv.info                  --------------------------
	.section	.nv.info,"",@"SHT_CUDA_INFO"
	.align	4


	//----- nvinfo : EIATTR_REGCOUNT
	.align		4
        /*0000*/ 	.byte	0x04, 0x2f
        /*0002*/ 	.short	(.L_1 - .L_0)
	.align		4
.L_0:
        /*0004*/ 	.word	index@(_Z14scalarMultiplyfPKfPfii)
        /*0008*/ 	.word	0x0000000a


	//----- nvinfo : EIATTR_FRAME_SIZE
	.align		4
.L_1:
        /*000c*/ 	.byte	0x04, 0x11
        /*000e*/ 	.short	(.L_3 - .L_2)
	.align		4
.L_2:
        /*0010*/ 	.word	index@(_Z14scalarMultiplyfPKfPfii)
        /*0014*/ 	.word	0x00000000


	//----- nvinfo : EIATTR_MIN_STACK_SIZE
	.align		4
.L_3:
        /*0018*/ 	.byte	0x04, 0x12
        /*001a*/ 	.short	(.L_5 - .L_4)
	.align		4
.L_4:
        /*001c*/ 	.word	index@(_Z14scalarMultiplyfPKfPfii)
        /*0020*/ 	.word	0x00000000
.L_5:


//--------------------- .nv.compat                --------------------------
	.section	.nv.compat,"",@"SHT_CUDA_COMPAT_INFO"
	.align	4
        /*0000*/ 	.byte	0x02, 0x09, 0x00, 0x00, 0x02, 0x02, 0x01, 0x00, 0x02, 0x05, 0x05, 0x00, 0x03, 0x07, 0x01, 0x01
        /*0010*/ 	.byte	0x02, 0x03, 0x00, 0x00, 0x02, 0x06, 0x01, 0x00, 0x04, 0x0b, 0x08, 0x00, 0x09, 0x00, 0x00, 0x00
        /*0020*/ 	.byte	0x00, 0x00, 0x00, 0x00


//--------------------- .nv.info._Z14scalarMultiplyfPKfPfii --------------------------
	.section	.nv.info._Z14scalarMultiplyfPKfPfii,"",@"SHT_CUDA_INFO"
	.sectionflags	@""
	.align	4


	//----- nvinfo : EIATTR_CUDA_API_VERSION
	.align		4
        /*0000*/ 	.byte	0x04, 0x37
        /*0002*/ 	.short	(.L_7 - .L_6)
.L_6:
        /*0004*/ 	.word	0x00000082


	//----- nvinfo : EIATTR_KPARAM_INFO
	.align		4
.L_7:
        /*0008*/ 	.byte	0x04, 0x17
        /*000a*/ 	.short	(.L_9 - .L_8)
.L_8:
        /*000c*/ 	.word	0x00000000
        /*0010*/ 	.short	0x0004
        /*0012*/ 	.short	0x001c
        /*0014*/ 	.byte	0x00, 0xf0, 0x11, 0x00


	//----- nvinfo : EIATTR_KPARAM_INFO
	.align		4
.L_9:
        /*0018*/ 	.byte	0x04, 0x17
        /*001a*/ 	.short	(.L_11 - .L_10)
.L_10:
        /*001c*/ 	.word	0x00000000
        /*0020*/ 	.short	0x0003
        /*0022*/ 	.short	0x0018
        /*0024*/ 	.byte	0x00, 0xf0, 0x11, 0x00


	//----- nvinfo : EIATTR_KPARAM_INFO
	.align		4
.L_11:
        /*0028*/ 	.byte	0x04, 0x17
        /*002a*/ 	.short	(.L_13 - .L_12)
.L_12:
        /*002c*/ 	.word	0x00000000
        /*0030*/ 	.short	0x0002
        /*0032*/ 	.short	0x0010
        /*0034*/ 	.byte	0x00, 0xf5, 0x21, 0x00


	//----- nvinfo : EIATTR_KPARAM_INFO
	.align		4
.L_13:
        /*0038*/ 	.byte	0x04, 0x17
        /*003a*/ 	.short	(.L_15 - .L_14)
.L_14:
        /*003c*/ 	.word	0x00000000
        /*0040*/ 	.short	0x0001
        /*0042*/ 	.short	0x0008
        /*0044*/ 	.byte	0x00, 0xf5, 0x21, 0x00


	//----- nvinfo : EIATTR_KPARAM_INFO
	.align		4
.L_15:
        /*0048*/ 	.byte	0x04, 0x17
        /*004a*/ 	.short	(.L_17 - .L_16)
.L_16:
        /*004c*/ 	.word	0x00000000
        /*0050*/ 	.short	0x0000
        /*0052*/ 	.short	0x0000
        /*0054*/ 	.byte	0x00, 0xf0, 0x11, 0x00


	//----- nvinfo : EIATTR_SPARSE_MMA_MASK
	.align		4
.L_17:
        /*0058*/ 	.byte	0x03, 0x50
        /*005a*/ 	.short	0x0000


	//----- nvinfo : EIATTR_MAXREG_COUNT
	.align		4
        /*005c*/ 	.byte	0x03, 0x1b
        /*005e*/ 	.short	0x00ff


	//----- nvinfo : EIATTR_MERCURY_ISA_VERSION
	.align		4
        /*0060*/ 	.byte	0x03, 0x5f
        /*0062*/ 	.short	0x0101


	//----- nvinfo : EIATTR_VRC_CTA_INIT_COUNT
	.align		4
        /*0064*/ 	.byte	0x02, 0x4a
	.zero		1
	.zero		1


	//----- nvinfo : EIATTR_EXIT_INSTR_OFFSETS
	.align		4
        /*0068*/ 	.byte	0x04, 0x1c
        /*006a*/ 	.short	(.L_19 - .L_18)


	//   ....[0]....
.L_18:
        /*006c*/ 	.word	0x000000c0


	//   ....[1]....
        /*0070*/ 	.word	0x00000170


	//----- nvinfo : EIATTR_CBANK_PARAM_SIZE
	.align		4
.L_19:
        /*0074*/ 	.byte	0x03, 0x19
        /*0076*/ 	.short	0x0020


	//----- nvinfo : EIATTR_PARAM_CBANK
	.align		4
        /*0078*/ 	.byte	0x04, 0x0a
        /*007a*/ 	.short	(.L_21 - .L_20)
	.align		4
.L_20:
        /*007c*/ 	.word	index@(.nv.constant0._Z14scalarMultiplyfPKfPfii)
        /*0080*/ 	.short	0x0380
        /*0082*/ 	.short	0x0020


	//----- nvinfo : EIATTR_SW_WAR
	.align		4
.L_21:
        /*0084*/ 	.byte	0x04, 0x36
        /*0086*/ 	.short	(.L_23 - .L_22)
.L_22:
        /*0088*/ 	.word	0x00000008
.L_23:


//--------------------- .nv.callgraph             --------------------------
	.section	.nv.callgraph,"",@"SHT_CUDA_CALLGRAPH"
	.align	4
	.sectionentsize	8
	.align		4
        /*0000*/ 	.word	0x00000000
	.align		4
        /*0004*/ 	.word	0xffffffff
	.align		4
        /*0008*/ 	.word	0x00000000
	.align		4
        /*000c*/ 	.word	0xfffffffe
	.align		4
        /*0010*/ 	.word	0x00000000
	.align		4
        /*0014*/ 	.word	0xfffffffd
	.align		4
        /*0018*/ 	.word	0x00000000
	.align		4
        /*001c*/ 	.word	0xfffffffc


//--------------------- .text._Z14scalarMultiplyfPKfPfii --------------------------
	.section	.text._Z14scalarMultiplyfPKfPfii,"ax",@progbits
	.align	128
        .global         _Z14scalarMultiplyfPKfPfii
        .type           _Z14scalarMultiplyfPKfPfii,@function
        .size           _Z14scalarMultiplyfPKfPfii,(.L_x_1 - _Z14scalarMultiplyfPKfPfii)
        .other          _Z14scalarMultiplyfPKfPfii,@"STO_CUDA_ENTRY STV_DEFAULT"
_Z14scalarMultiplyfPKfPfii:
.text._Z14scalarMultiplyfPKfPfii:
[----:B------:R-:W-:Y:S01]  /*0000*/  LDC R1, c[0x0][0x37c] ;  /* 0x0000df00ff017b82 */ /* 0x000fe20000000800 */
[----:B------:R-:W0:Y:S07]  /*0010*/  S2R R2, SR_TID.X ;  /* 0x0000000000027919 */ /* 0x000e2e0000002100 */
[----:B------:R-:W1:Y:S01]  /*0020*/  LDC R0, c[0x0][0x364] ;  /* 0x0000d900ff007b82 */ /* 0x000e620000000800 */
[----:B------:R-:W2:Y:S01]  /*0030*/  LDCU.64 UR6, c[0x0][0x398] ;  /* 0x00007300ff0677ac */ /* 0x000ea20008000a00 */
[----:B------:R-:W1:Y:S06]  /*0040*/  S2R R3, SR_TID.Y ;  /* 0x0000000000037919 */ /* 0x000e6c0000002200 */
[----:B------:R-:W0:Y:S08]  /*0050*/  S2UR UR5, SR_CTAID.X ;  /* 0x00000000000579c3 */ /* 0x000e300000002500 */
[----:B------:R-:W0:Y:S08]  /*0060*/  LDC R5, c[0x0][0x360] ;  /* 0x0000d800ff057b82 */ /* 0x000e300000000800 */
[----:B------:R-:W1:Y:S01]  /*0070*/  S2UR UR4, SR_CTAID.Y ;  /* 0x00000000000479c3 */ /* 0x000e620000002600 */
[----:B0-----:R-:W-:-:S05]  /*0080*/  IMAD R5, R5, UR5, R2 ;  /* 0x0000000505057c24 */ /* 0x001fca000f8e0202 */
[----:B--2---:R-:W-:Y:S01]  /*0090*/  ISETP.GE.AND P0, PT, R5, UR7, PT ;  /* 0x0000000705007c0c */ /* 0x004fe2000bf06270 */
[----:B-1----:R-:W-:-:S05]  /*00a0*/  IMAD R0, R0, UR4, R3 ;  /* 0x0000000400007c24 */ /* 0x002fca000f8e0203 */
[----:B------:R-:W-:-:S13]  /*00b0*/  ISETP.GE.OR P0, PT, R0, UR6, P0 ;  /* 0x0000000600007c0c */ /* 0x000fda0008706670 */
[----:B------:R-:W-:Y:S05]  /*00c0*/  @P0 EXIT ;  /* 0x000000000000094d */ /* 0x000fea0003800000 */
[----:B------:R-:W0:Y:S01]  /*00d0*/  LDC.64 R2, c[0x0][0x388] ;  /* 0x0000e200ff027b82 */ /* 0x000e220000000a00 */
[----:B------:R-:W1:Y:S01]  /*00e0*/  LDCU.64 UR4, c[0x0][0x358] ;  /* 0x00006b00ff0477ac */ /* 0x000e620008000a00 */
[----:B------:R-:W-:Y:S01]  /*00f0*/  IMAD R7, R0, UR7, R5 ;  /* 0x0000000700077c24 */ /* 0x000fe2000f8e0205 */
[----:B------:R-:W2:Y:S05]  /*0100*/  LDCU UR6, c[0x0][0x380] ;  /* 0x00007000ff0677ac */ /* 0x000eaa0008000800 */
[----:B------:R-:W3:Y:S01]  /*0110*/  LDC.64 R4, c[0x0][0x390] ;  /* 0x0000e400ff047b82 */ /* 0x000ee20000000a00 */
[----:B0-----:R-:W-:-:S06]  /*0120*/  IMAD.WIDE R2, R7, 0x4, R2 ;  /* 0x0000000407027825 */ /* 0x001fcc00078e0202 */
[----:B-1----:R-:W2:Y:S01]  /*0130*/  LDG.E R2, desc[UR4][R2.64] ;  /* 0x0000000402027981 */ /* 0x002ea2000c1e1900 */
[----:B---3--:R-:W-:-:S04]  /*0140*/  IMAD.WIDE R4, R7, 0x4, R4 ;  /* 0x0000000407047825 */ /* 0x008fc800078e0204 */
[----:B--2---:R-:W-:-:S05]  /*0150*/  FMUL R7, R2, UR6 ;  /* 0x0000000602077c20 */ /* 0x004fca0008400000 */
[----:B------:R-:W-:Y:S01]  /*0160*/  STG.E desc[UR4][R4.64], R7 ;  /* 0x0000000704007986 */ /* 0x000fe2000c101904 */
[----:B------:R-:W-:Y:S05]  /*0170*/  EXIT ;  /* 0x000000000000794d */ /* 0x000fea0003800000 */
.L_x_0:
[----:B------:R-:W-:-:S00]  /*0180*/  BRA `(.L_x_0) ;  /* 0xfffffffc00fc7947 */ /* 0x000fc0000383ffff */
[----:B------:R-:W-:-:S00]  /*0190*/  NOP ;  /* 0x0000000000007918 */ /* 0x000fc00000000000 */
        /* <DEDUP_REMOVED lines=14> */
.L_x_1:


//--------------------- .nv.shared.reserved.0     --------------------------
	.section	.nv.shared.reserved.0,"aw",@nobits
	.weak		__nv_reservedSMEM_offset_0_alias
	.size		__nv_reservedSMEM_offset_0_alias, 0, 64
	.other		__nv_reservedSMEM_offset_0_alias,@"STO_CUDA_RESERVED_SHARED STV_DEFAULT"
__nv_reservedSMEM_offset_0_alias:
	.zero		0
	.zero		64


//--------------------- .nv.constant0._Z14scalarMultiplyfPKfPfii --------------------------
	.section	.nv.constant0._Z14scalarMultiplyfPKfPfii,"a",@progbits
	.sectionflags	@""
	.align	4
.nv.constant0._Z14scalarMultiplyfPKfPfii:
	.zero		928


//--------------------- SYMBOLS --------------------------

	.type		.nv.reservedSmem.offset0,@object
	.size		.nv.reservedSmem.offset0,0x4
